	.headerflags	@"EF_CUDA_TEXMODE_UNIFIED EF_CUDA_64BIT_ADDRESS EF_CUDA_ACCELERATORS EF_CUDA_SM90 EF_CUDA_VIRTUAL_SM(EF_CUDA_SM90)"
	.elftype	@"ET_EXEC"


//--------------------- .nv.info                  --------------------------
	.section	.nv.info,"",@"SHT_CUDA_INFO"
	.align	4


	//----- nvinfo : EIATTR_REGCOUNT
	.align		4
        /*0000*/ 	.byte	0x04, 0x2f
        /*0002*/ 	.short	(.L_3 - .L_2)
	.align		4
.L_2:
        /*0004*/ 	.word	index@(triton_poi_fused_div_t_1)
        /*0008*/ 	.word	0x00000010


	//----- nvinfo : EIATTR_MIN_STACK_SIZE
	.align		4
.L_3:
        /*000c*/ 	.byte	0x04, 0x12
        /*000e*/ 	.short	(.L_5 - .L_4)
	.align		4
.L_4:
        /*0010*/ 	.word	index@(triton_poi_fused_div_t_1)
        /*0014*/ 	.word	0x00000000


	//----- nvinfo : EIATTR_FRAME_SIZE
	.align		4
.L_5:
        /*0018*/ 	.byte	0x04, 0x11
        /*001a*/ 	.short	(.L_7 - .L_6)
	.align		4
.L_6:
        /*001c*/ 	.word	index@(triton_poi_fused_div_t_1)
        /*0020*/ 	.word	0x00000000


	//----- nvinfo : EIATTR_MIN_STACK_SIZE
	.align		4
.L_7:
        /*0024*/ 	.byte	0x04, 0x12
        /*0026*/ 	.short	(.L_9 - .L_8)
	.align		4
.L_8:
        /*0028*/ 	.word	index@(triton_poi_fused_div_t_1)
        /*002c*/ 	.word	0x00000000
.L_9:


//--------------------- .nv.info.triton_poi_fused_div_t_1 --------------------------
	.section	.nv.info.triton_poi_fused_div_t_1,"",@"SHT_CUDA_INFO"
	.sectionflags	@""
	.align	4


	//----- nvinfo : EIATTR_CUDA_API_VERSION
	.align		4
        /*0000*/ 	.byte	0x04, 0x37
        /*0002*/ 	.short	(.L_11 - .L_10)
.L_10:
        /*0004*/ 	.word	0x0000007c


	//----- nvinfo : EIATTR_KPARAM_INFO
	.align		4
.L_11:
        /*0008*/ 	.byte	0x04, 0x17
        /*000a*/ 	.short	(.L_13 - .L_12)
.L_12:
        /*000c*/ 	.word	0x00000000
        /*0010*/ 	.short	0x0002
        /*0012*/ 	.short	0x0010
        /*0014*/ 	.byte	0x00, 0xf0, 0x11, 0x00


	//----- nvinfo : EIATTR_KPARAM_INFO
	.align		4
.L_13:
        /*0018*/ 	.byte	0x04, 0x17
        /*001a*/ 	.short	(.L_15 - .L_14)
.L_14:
        /*001c*/ 	.word	0x00000000
        /*0020*/ 	.short	0x0001
        /*0022*/ 	.short	0x0008
        /*0024*/ 	.byte	0x00, 0xf4, 0x21, 0x00


	//----- nvinfo : EIATTR_KPARAM_INFO
	.align		4
.L_15:
        /*0028*/ 	.byte	0x04, 0x17
        /*002a*/ 	.short	(.L_17 - .L_16)
.L_16:
        /*002c*/ 	.word	0x00000000
        /*0030*/ 	.short	0x0000
        /*0032*/ 	.short	0x0000
        /*0034*/ 	.byte	0x00, 0xf4, 0x21, 0x00


	//----- nvinfo : EIATTR_SPARSE_MMA_MASK
	.align		4
.L_17:
        /*0038*/ 	.byte	0x03, 0x50
        /*003a*/ 	.short	0x0000


	//----- nvinfo : EIATTR_MAXREG_COUNT
	.align		4
        /*003c*/ 	.byte	0x03, 0x1b
        /*003e*/ 	.short	0x00ff


	//----- nvinfo : EIATTR_EXIT_INSTR_OFFSETS
	.align		4
        /*0040*/ 	.byte	0x04, 0x1c
        /*0042*/ 	.short	(.L_19 - .L_18)


	//   ....[0]....
.L_18:
        /*0044*/ 	.word	0x00000240


	//   ....[1]....
        /*0048*/ 	.word	0x00000260


	//----- nvinfo : EIATTR_REQNTID
	.align		4
.L_19:
        /*004c*/ 	.byte	0x04, 0x10
        /*004e*/ 	.short	(.L_21 - .L_20)
.L_20:
        /*0050*/ 	.word	0x00000020
        /*0054*/ 	.word	0x00000001
        /*0058*/ 	.word	0x00000001


	//----- nvinfo : EIATTR_CBANK_PARAM_SIZE
	.align		4
.L_21:
        /*005c*/ 	.byte	0x03, 0x19
        /*005e*/ 	.short	0x0014


	//----- nvinfo : EIATTR_PARAM_CBANK
	.align		4
        /*0060*/ 	.byte	0x04, 0x0a
        /*0062*/ 	.short	(.L_23 - .L_22)
	.align		4
.L_22:
        /*0064*/ 	.word	index@(.nv.constant0.triton_poi_fused_div_t_1)
        /*0068*/ 	.short	0x0210
        /*006a*/ 	.short	0x0014


	//----- nvinfo : EIATTR_SW_WAR
	.align		4
.L_23:
        /*006c*/ 	.byte	0x04, 0x36
        /*006e*/ 	.short	(.L_25 - .L_24)
.L_24:
        /*0070*/ 	.word	0x00000008
.L_25:


//--------------------- .nv.callgraph             --------------------------
	.section	.nv.callgraph,"",@"SHT_CUDA_CALLGRAPH"
	.align	4
	.sectionentsize	8
	.align		4
        /*0000*/ 	.word	0x00000000
	.align		4
        /*0004*/ 	.word	0xffffffff
	.align		4
        /*0008*/ 	.word	0x00000000
	.align		4
        /*000c*/ 	.word	0xfffffffe
	.align		4
        /*0010*/ 	.word	0x00000000
	.align		4
        /*0014*/ 	.word	0xfffffffd
	.align		4
        /*0018*/ 	.word	0x00000000
	.align		4
        /*001c*/ 	.word	0xfffffffc


//--------------------- .nv.constant4             --------------------------
	.section	.nv.constant4,"a",@progbits
	.align	8
	.align		8
.nv.constant4:
        /*0000*/ 	.dword	_$_str
	.align		8
        /*0008*/ 	.dword	_$_str_$_2


//--------------------- .text.triton_poi_fused_div_t_1 --------------------------
	.section	.text.triton_poi_fused_div_t_1,"ax",@progbits
	.align	128
        .global         triton_poi_fused_div_t_1
        .type           triton_poi_fused_div_t_1,@function
        .size           triton_poi_fused_div_t_1,(.L_x_1 - triton_poi_fused_div_t_1)
        .other          triton_poi_fused_div_t_1,@"STO_CUDA_ENTRY STV_DEFAULT"
triton_poi_fused_div_t_1:
.text.triton_poi_fused_div_t_1:
[----:B------:R-:W0:Y:S02]  /*0000*/  LDC R1, c[0x0][0x28] ;  /* 0x00000a00ff017b82 */ /* 0x000e240000000800 */
[----:B------:R-:W1:Y:S01]  /*0010*/  LDC.64 R4, c[0x0][0x210] ;  /* 0x00008400ff047b82 */ /* 0x000e620000000a00 */
[----:B------:R-:W-:Y:S01]  /*0020*/  ULDC.64 UR4, c[0x0][0x208] ;  /* 0x0000820000047ab9 */ /* 0x000fe20000000a00 */
[----:B------:R-:W2:Y:S01]  /*0030*/  S2R R12, SR_TID.X ;  /* 0x00000000000c7919 */ /* 0x000ea20000002100 */
[----:B------:R-:W3:Y:S05]  /*0040*/  S2R R7, SR_CTAID.X ;  /* 0x0000000000077919 */ /* 0x000eea0000002500 */
[----:B------:R-:W4:Y:S01]  /*0050*/  LDC.64 R2, c[0x0][0x210] ;  /* 0x00008400ff027b82 */ /* 0x000f220000000a00 */
[----:B-1----:R-:W5:Y:S04]  /*0060*/  LDG.E R8, desc[UR4][R4.64+0x4] ;  /* 0x0000040404087981 */ /* 0x002f68000c1e1900 */
[----:B------:R-:W5:Y:S04]  /*0070*/  LDG.E R6, desc[UR4][R4.64] ;  /* 0x0000000404067981 */ /* 0x000f68000c1e1900 */
[----:B------:R-:W5:Y:S04]  /*0080*/  LDG.E R9, desc[UR4][R4.64+0x8] ;  /* 0x0000080404097981 */ /* 0x000f68000c1e1900 */
[----:B------:R-:W5:Y:S01]  /*0090*/  LDG.E R10, desc[UR4][R4.64+0xc] ;  /* 0x00000c04040a7981 */ /* 0x000f62000c1e1900 */
[----:B--2---:R-:W-:Y:S01]  /*00a0*/  LOP3.LUT R0, R12, 0x3, RZ, 0xc0, !PT ;  /* 0x000000030c007812 */ /* 0x004fe200078ec0ff */
[----:B------:R-:W-:-:S03]  /*00b0*/  HFMA2.MMA R13, -RZ, RZ, 0, 0 ;  /* 0x00000000ff0d7435 */ /* 0x000fc600000001ff */
[----:B---3--:R-:W-:-:S04]  /*00c0*/  LEA R7, R7, R0, 0x2 ;  /* 0x0000000007077211 */ /* 0x008fc800078e10ff */
[C---:B------:R-:W-:Y:S01]  /*00d0*/  ISETP.GE.AND P0, PT, R7.reuse, 0x4, PT ;  /* 0x000000040700780c */ /* 0x040fe20003f06270 */
[----:B----4-:R-:W-:-:S12]  /*00e0*/  IMAD.WIDE R2, R7, 0x4, R2 ;  /* 0x0000000407027825 */ /* 0x010fd800078e0202 */
[----:B------:R1:W2:Y:S02]  /*00f0*/  @!P0 LDG.E R13, desc[UR4][R2.64] ;  /* 0x00000004020d8981 */ /* 0x0002a4000c1e1900 */
[----:B-1----:R-:W1:Y:S02]  /*0100*/  LDC.64 R2, c[0x0][0x218] ;  /* 0x00008600ff027b82 */ /* 0x002e640000000a00 */
[----:B-1----:R-:W-:-:S04]  /*0110*/  IMAD.WIDE R2, R7, 0x4, R2 ;  /* 0x0000000407027825 */ /* 0x002fc800078e0202 */
[----:B-----5:R-:W-:-:S04]  /*0120*/  FMUL R11, R8, R8 ;  /* 0x00000008080b7220 */ /* 0x020fc80000400000 */
[----:B------:R-:W-:-:S04]  /*0130*/  FFMA R6, R6, R6, R11 ;  /* 0x0000000606067223 */ /* 0x000fc8000000000b */
[----:B------:R-:W-:-:S04]  /*0140*/  FFMA R9, R9, R9, R6 ;  /* 0x0000000909097223 */ /* 0x000fc80000000006 */
[----:B------:R-:W-:-:S04]  /*0150*/  FFMA R9, R10, R10, R9 ;  /* 0x0000000a0a097223 */ /* 0x000fc80000000009 */
[----:B------:R-:W1:Y:S02]  /*0160*/  MUFU.SQRT R0, R9 ;  /* 0x0000000900007308 */ /* 0x000e640000002000 */
[C---:B-1----:R-:W-:Y:S02]  /*0170*/  FSETP.GT.AND P0, PT, R0.reuse, 9.9999999600419720025e-13, PT ;  /* 0x2b8cbccc0000780b */ /* 0x042fe40003f04000 */
[----:B------:R-:W-:-:S11]  /*0180*/  FSETP.NAN.AND P1, PT, R0, R0, PT ;  /* 0x000000000000720b */ /* 0x000fd60003f28000 */
[----:B------:R-:W-:Y:S02]  /*0190*/  @!P0 FSEL R0, R0, 9.9999999600419720025e-13, P1 ;  /* 0x2b8cbccc00008808 */ /* 0x000fe40000800000 */
[----:B------:R-:W-:Y:S02]  /*01a0*/  LOP3.LUT P0, RZ, R12, 0x1c, RZ, 0xc0, !PT ;  /* 0x0000001c0cff7812 */ /* 0x000fe4000780c0ff */
[C---:B------:R-:W-:Y:S02]  /*01b0*/  FSETP.GT.AND P1, PT, R0.reuse, 8.50705917302346158658e+37, PT ;  /* 0x7e8000000000780b */ /* 0x040fe40003f24000 */
[----:B------:R-:W-:Y:S02]  /*01c0*/  FSETP.GEU.AND P2, PT, R0, 1.175494350822287508e-38, PT ;  /* 0x008000000000780b */ /* 0x000fe40003f4e000 */
[----:B------:R-:W-:-:S09]  /*01d0*/  ISETP.LT.AND P0, PT, R7, 0x4, !P0 ;  /* 0x000000040700780c */ /* 0x000fd20004701270 */
[----:B------:R-:W-:Y:S01]  /*01e0*/  @P1 FMUL R0, R0, 0.25 ;  /* 0x3e80000000001820 */ /* 0x000fe20000400000 */
[----:B--2---:R-:W-:-:S03]  /*01f0*/  @P1 FMUL R13, R13, 0.25 ;  /* 0x3e8000000d0d1820 */ /* 0x004fc60000400000 */
[----:B------:R-:W-:Y:S01]  /*0200*/  @!P2 FMUL R0, R0, 16777216 ;  /* 0x4b8000000000a820 */ /* 0x000fe20000400000 */
[----:B------:R-:W-:-:S05]  /*0210*/  @!P2 FMUL R13, R13, 16777216 ;  /* 0x4b8000000d0da820 */ /* 0x000fca0000400000 */
[----:B------:R-:W1:Y:S02]  /*0220*/  MUFU.RCP R0, R0 ;  /* 0x0000000000007308 */ /* 0x000e640000001000 */
[----:B-1----:R-:W-:Y:S01]  /*0230*/  FMUL R13, R0, R13 ;  /* 0x0000000d000d7220 */ /* 0x002fe20000400000 */
[----:B------:R-:W-:Y:S06]  /*0240*/  @!P0 EXIT ;  /* 0x000000000000894d */ /* 0x000fec0003800000 */
[----:B------:R-:W-:Y:S01]  /*0250*/  STG.E desc[UR4][R2.64], R13 ;  /* 0x0000000d02007986 */ /* 0x000fe2000c101904 */
[----:B------:R-:W-:Y:S05]  /*0260*/  EXIT ;  /* 0x000000000000794d */ /* 0x000fea0003800000 */
.L_x_0:
[----:B------:R-:W-:-:S00]  /*0270*/  BRA `(.L_x_0) ;  /* 0xfffffffc00fc7947 */ /* 0x000fc0000383ffff */
[----:B------:R-:W-:-:S00]  /*0280*/  NOP ;  /* 0x0000000000007918 */ /* 0x000fc00000000000 */
[----:B------:R-:W-:-:S00]  /*0290*/  NOP ;  /* 0x0000000000007918 */ /* 0x000fc00000000000 */
[----:B------:R-:W-:-:S00]  /*02a0*/  NOP ;  /* 0x0000000000007918 */ /* 0x000fc00000000000 */
[----:B------:R-:W-:-:S00]  /*02b0*/  NOP ;  /* 0x0000000000007918 */ /* 0x000fc00000000000 */
[----:B------:R-:W-:-:S00]  /*02c0*/  NOP ;  /* 0x0000000000007918 */ /* 0x000fc00000000000 */
[----:B------:R-:W-:-:S00]  /*02d0*/  NOP ;  /* 0x0000000000007918 */ /* 0x000fc00000000000 */
[----:B------:R-:W-:-:S00]  /*02e0*/  NOP ;  /* 0x0000000000007918 */ /* 0x000fc00000000000 */
[----:B------:R-:W-:-:S00]  /*02f0*/  NOP ;  /* 0x0000000000007918 */ /* 0x000fc00000000000 */
.L_x_1:


//--------------------- .nv.global.init           --------------------------
	.section	.nv.global.init,"aw",@progbits
.nv.global.init:
	.type		_$_str,@object
	.size		_$_str,(_$_str_$_2 - _$_str)
_$_str:
        /*0000*/ 	.byte	0x5f, 0x5f, 0x43, 0x55, 0x44, 0x41, 0x5f, 0x46, 0x54, 0x5a, 0x00
	.type		_$_str_$_2,@object
	.size		_$_str_$_2,(.L_1 - _$_str_$_2)
_$_str_$_2:
        /*000b*/ 	.byte	0x5f, 0x5f, 0x43, 0x55, 0x44, 0x41, 0x5f, 0x50, 0x52, 0x45, 0x43, 0x5f, 0x53, 0x51, 0x52, 0x54
        /*001b*/ 	.byte	0x00
.L_1:


//--------------------- .nv.constant0.triton_poi_fused_div_t_1 --------------------------
	.section	.nv.constant0.triton_poi_fused_div_t_1,"a",@progbits
	.sectionflags	@""
	.align	4
.nv.constant0.triton_poi_fused_div_t_1:
	.zero		548
